	.headerflags	@"EF_CUDA_TEXMODE_UNIFIED EF_CUDA_64BIT_ADDRESS EF_CUDA_ACCELERATORS EF_CUDA_SM90 EF_CUDA_VIRTUAL_SM(EF_CUDA_SM90)"
	.elftype	@"ET_EXEC"


//--------------------- .nv.info                  --------------------------
	.section	.nv.info,"",@"SHT_CUDA_INFO"
	.align	4


	//----- nvinfo : EIATTR_REGCOUNT
	.align		4
        /*0000*/ 	.byte	0x04, 0x2f
        /*0002*/ 	.short	(.L_2 - .L_1)
	.align		4
.L_1:
        /*0004*/ 	.word	index@(triton_poi_fused_leaky_relu_native_group_norm_1)
        /*0008*/ 	.word	0x00000012


	//----- nvinfo : EIATTR_MIN_STACK_SIZE
	.align		4
.L_2:
        /*000c*/ 	.byte	0x04, 0x12
        /*000e*/ 	.short	(.L_4 - .L_3)
	.align		4
.L_3:
        /*0010*/ 	.word	index@(triton_poi_fused_leaky_relu_native_group_norm_1)
        /*0014*/ 	.word	0x00000000


	//----- nvinfo : EIATTR_FRAME_SIZE
	.align		4
.L_4:
        /*0018*/ 	.byte	0x04, 0x11
        /*001a*/ 	.short	(.L_6 - .L_5)
	.align		4
.L_5:
        /*001c*/ 	.word	index@(triton_poi_fused_leaky_relu_native_group_norm_1)
        /*0020*/ 	.word	0x00000000


	//----- nvinfo : EIATTR_MIN_STACK_SIZE
	.align		4
.L_6:
        /*0024*/ 	.byte	0x04, 0x12
        /*0026*/ 	.short	(.L_8 - .L_7)
	.align		4
.L_7:
        /*0028*/ 	.word	index@(triton_poi_fused_leaky_relu_native_group_norm_1)
        /*002c*/ 	.word	0x00000000
.L_8:


//--------------------- .nv.info.triton_poi_fused_leaky_relu_native_group_norm_1 --------------------------
	.section	.nv.info.triton_poi_fused_leaky_relu_native_group_norm_1,"",@"SHT_CUDA_INFO"
	.sectionflags	@""
	.align	4


	//----- nvinfo : EIATTR_CUDA_API_VERSION
	.align		4
        /*0000*/ 	.byte	0x04, 0x37
        /*0002*/ 	.short	(.L_10 - .L_9)
.L_9:
        /*0004*/ 	.word	0x0000007c


	//----- nvinfo : EIATTR_KPARAM_INFO
	.align		4
.L_10:
        /*0008*/ 	.byte	0x04, 0x17
        /*000a*/ 	.short	(.L_12 - .L_11)
.L_11:
        /*000c*/ 	.word	0x00000000
        /*0010*/ 	.short	0x0006
        /*0012*/ 	.short	0x0030
        /*0014*/ 	.byte	0x00, 0xf0, 0x11, 0x00


	//----- nvinfo : EIATTR_KPARAM_INFO
	.align		4
.L_12:
        /*0018*/ 	.byte	0x04, 0x17
        /*001a*/ 	.short	(.L_14 - .L_13)
.L_13:
        /*001c*/ 	.word	0x00000000
        /*0020*/ 	.short	0x0005
        /*0022*/ 	.short	0x0028
        /*0024*/ 	.byte	0x00, 0xf4, 0x21, 0x00


	//----- nvinfo : EIATTR_KPARAM_INFO
	.align		4
.L_14:
        /*0028*/ 	.byte	0x04, 0x17
        /*002a*/ 	.short	(.L_16 - .L_15)
.L_15:
        /*002c*/ 	.word	0x00000000
        /*0030*/ 	.short	0x0004
        /*0032*/ 	.short	0x0020
        /*0034*/ 	.byte	0x00, 0xf4, 0x21, 0x00


	//----- nvinfo : EIATTR_KPARAM_INFO
	.align		4
.L_16:
        /*0038*/ 	.byte	0x04, 0x17
        /*003a*/ 	.short	(.L_18 - .L_17)
.L_17:
        /*003c*/ 	.word	0x00000000
        /*0040*/ 	.short	0x0003
        /*0042*/ 	.short	0x0018
        /*0044*/ 	.byte	0x00, 0xf4, 0x21, 0x00


	//----- nvinfo : EIATTR_KPARAM_INFO
	.align		4
.L_18:
        /*0048*/ 	.byte	0x04, 0x17
        /*004a*/ 	.short	(.L_20 - .L_19)
.L_19:
        /*004c*/ 	.word	0x00000000
        /*0050*/ 	.short	0x0002
        /*0052*/ 	.short	0x0010
        /*0054*/ 	.byte	0x00, 0xf4, 0x21, 0x00


	//----- nvinfo : EIATTR_KPARAM_INFO
	.align		4
.L_20:
        /*0058*/ 	.byte	0x04, 0x17
        /*005a*/ 	.short	(.L_22 - .L_21)
.L_21:
        /*005c*/ 	.word	0x00000000
        /*0060*/ 	.short	0x0001
        /*0062*/ 	.short	0x0008
        /*0064*/ 	.byte	0x00, 0xf4, 0x21, 0x00


	//----- nvinfo : EIATTR_KPARAM_INFO
	.align		4
.L_22:
        /*0068*/ 	.byte	0x04, 0x17
        /*006a*/ 	.short	(.L_24 - .L_23)
.L_23:
        /*006c*/ 	.word	0x00000000
        /*0070*/ 	.short	0x0000
        /*0072*/ 	.short	0x0000
        /*0074*/ 	.byte	0x00, 0xf4, 0x21, 0x00


	//----- nvinfo : EIATTR_SPARSE_MMA_MASK
	.align		4
.L_24:
        /*0078*/ 	.byte	0x03, 0x50
        /*007a*/ 	.short	0x0000


	//----- nvinfo : EIATTR_MAXREG_COUNT
	.align		4
        /*007c*/ 	.byte	0x03, 0x1b
        /*007e*/ 	.short	0x00ff


	//----- nvinfo : EIATTR_EXIT_INSTR_OFFSETS
	.align		4
        /*0080*/ 	.byte	0x04, 0x1c
        /*0082*/ 	.short	(.L_26 - .L_25)


	//   ....[0]....
.L_25:
        /*0084*/ 	.word	0x00000290


	//----- nvinfo : EIATTR_REQNTID
	.align		4
.L_26:
        /*0088*/ 	.byte	0x04, 0x10
        /*008a*/ 	.short	(.L_28 - .L_27)
.L_27:
        /*008c*/ 	.word	0x00000080
        /*0090*/ 	.word	0x00000001
        /*0094*/ 	.word	0x00000001


	//----- nvinfo : EIATTR_CBANK_PARAM_SIZE
	.align		4
.L_28:
        /*0098*/ 	.byte	0x03, 0x19
        /*009a*/ 	.short	0x0034


	//----- nvinfo : EIATTR_PARAM_CBANK
	.align		4
        /*009c*/ 	.byte	0x04, 0x0a
        /*009e*/ 	.short	(.L_30 - .L_29)
	.align		4
.L_29:
        /*00a0*/ 	.word	index@(.nv.constant0.triton_poi_fused_leaky_relu_native_group_norm_1)
        /*00a4*/ 	.short	0x0210
        /*00a6*/ 	.short	0x0034


	//----- nvinfo : EIATTR_SW_WAR
	.align		4
.L_30:
        /*00a8*/ 	.byte	0x04, 0x36
        /*00aa*/ 	.short	(.L_32 - .L_31)
.L_31:
        /*00ac*/ 	.word	0x00000008
.L_32:


//--------------------- .nv.callgraph             --------------------------
	.section	.nv.callgraph,"",@"SHT_CUDA_CALLGRAPH"
	.align	4
	.sectionentsize	8
	.align		4
        /*0000*/ 	.word	0x00000000
	.align		4
        /*0004*/ 	.word	0xffffffff
	.align		4
        /*0008*/ 	.word	0x00000000
	.align		4
        /*000c*/ 	.word	0xfffffffe
	.align		4
        /*0010*/ 	.word	0x00000000
	.align		4
        /*0014*/ 	.word	0xfffffffd
	.align		4
        /*0018*/ 	.word	0x00000000
	.align		4
        /*001c*/ 	.word	0xfffffffc


//--------------------- .nv.constant4             --------------------------
	.section	.nv.constant4,"a",@progbits
	.align	8
	.align		8
.nv.constant4:
        /*0000*/ 	.dword	_$_str


//--------------------- .text.triton_poi_fused_leaky_relu_native_group_norm_1 --------------------------
	.section	.text.triton_poi_fused_leaky_relu_native_group_norm_1,"ax",@progbits
	.align	128
        .global         triton_poi_fused_leaky_relu_native_group_norm_1
        .type           triton_poi_fused_leaky_relu_native_group_norm_1,@function
        .size           triton_poi_fused_leaky_relu_native_group_norm_1,(.L_x_1 - triton_poi_fused_leaky_relu_native_group_norm_1)
        .other          triton_poi_fused_leaky_relu_native_group_norm_1,@"STO_CUDA_ENTRY STV_DEFAULT"
triton_poi_fused_leaky_relu_native_group_norm_1:
.text.triton_poi_fused_leaky_relu_native_group_norm_1:
[----:B------:R-:W-:Y:S01]  /*0000*/  LDC R1, c[0x0][0x28] ;  /* 0x00000a00ff017b82 */ /* 0x000fe20000000800 */
[----:B------:R-:W1:Y:S07]  /*0010*/  S2R R0, SR_TID.X ;  /* 0x0000000000007919 */ /* 0x000e6e0000002100 */
[----:B------:R-:W2:Y:S01]  /*0020*/  LDC.64 R10, c[0x0][0x228] ;  /* 0x00008a00ff0a7b82 */ /* 0x000ea20000000a00 */
[----:B------:R-:W-:Y:S01]  /*0030*/  ULDC.64 UR4, c[0x0][0x208] ;  /* 0x0000820000047ab9 */ /* 0x000fe20000000a00 */
[----:B------:R-:W3:Y:S06]  /*0040*/  S2R R3, SR_CTAID.X ;  /* 0x0000000000037919 */ /* 0x000eec0000002500 */
[----:B------:R-:W4:Y:S08]  /*0050*/  LDC.64 R8, c[0x0][0x218] ;  /* 0x00008600ff087b82 */ /* 0x000f300000000a00 */
[----:B------:R-:W5:Y:S08]  /*0060*/  LDC.64 R6, c[0x0][0x220] ;  /* 0x00008800ff067b82 */ /* 0x000f700000000a00 */
[----:B------:R-:W5:Y:S01]  /*0070*/  LDC.64 R4, c[0x0][0x230] ;  /* 0x00008c00ff047b82 */ /* 0x000f620000000a00 */
[----:B-1----:R-:W-:-:S02]  /*0080*/  LOP3.LUT R0, R0, 0x7f, RZ, 0xc0, !PT ;  /* 0x0000007f00007812 */ /* 0x002fc400078ec0ff */
[----:B---3--:R-:W-:Y:S02]  /*0090*/  SHF.R.S32.HI R13, RZ, 0x18, R3 ;  /* 0x00000018ff0d7819 */ /* 0x008fe40000011403 */
[----:B------:R-:W-:Y:S02]  /*00a0*/  LEA R0, R3, R0, 0x7 ;  /* 0x0000000003007211 */ /* 0x000fe400078e38ff */
[----:B------:R-:W-:-:S04]  /*00b0*/  SGXT R13, R13, 0x1 ;  /* 0x000000010d0d781a */ /* 0x000fc80000000200 */
[CC--:B------:R-:W-:Y:S02]  /*00c0*/  LEA.HI R2, R13.reuse, R0.reuse, RZ, 0x7 ;  /* 0x000000000d027211 */ /* 0x0c0fe400078f38ff */
[----:B------:R-:W-:Y:S02]  /*00d0*/  LEA.HI R13, R13, R0, RZ, 0x6 ;  /* 0x000000000d0d7211 */ /* 0x000fe400078f30ff */
[----:B------:R-:W-:Y:S02]  /*00e0*/  SHF.R.S32.HI R15, RZ, 0x7, R2 ;  /* 0x00000007ff0f7819 */ /* 0x000fe40000011402 */
[----:B------:R-:W1:Y:S03]  /*00f0*/  LDC.64 R2, c[0x0][0x238] ;  /* 0x00008e00ff027b82 */ /* 0x000e660000000a00 */
[----:B--2---:R-:W-:Y:S01]  /*0100*/  IMAD.WIDE R10, R15, 0x4, R10 ;  /* 0x000000040f0a7825 */ /* 0x004fe200078e020a */
[----:B------:R-:W-:-:S05]  /*0110*/  SHF.R.S32.HI R13, RZ, 0x6, R13 ;  /* 0x00000006ff0d7819 */ /* 0x000fca000001140d */
[----:B------:R2:W3:Y:S01]  /*0120*/  LDG.E.EL R10, desc[UR4][R10.64] ;  /* 0x000000040a0a7981 */ /* 0x0004e2000c2e1900 */
[----:B------:R-:W-:Y:S01]  /*0130*/  LEA.HI R12, R13, R13, RZ, 0x5 ;  /* 0x0000000d0d0c7211 */ /* 0x000fe200078f28ff */
[----:B----4-:R-:W-:-:S03]  /*0140*/  IMAD.WIDE R8, R0, 0x4, R8 ;  /* 0x0000000400087825 */ /* 0x010fc600078e0208 */
[----:B------:R-:W-:Y:S01]  /*0150*/  LOP3.LUT R12, R12, 0xffffffe0, RZ, 0xc0, !PT ;  /* 0xffffffe00c0c7812 */ /* 0x000fe200078ec0ff */
[----:B-----5:R-:W-:Y:S02]  /*0160*/  IMAD.WIDE R6, R15, 0x4, R6 ;  /* 0x000000040f067825 */ /* 0x020fe400078e0206 */
[----:B------:R-:W4:Y:S01]  /*0170*/  LDG.E R8, desc[UR4][R8.64] ;  /* 0x0000000408087981 */ /* 0x000f22000c1e1900 */
[----:B------:R-:W-:-:S03]  /*0180*/  IADD3 R13, R13, -R12, RZ ;  /* 0x8000000c0d0d7210 */ /* 0x000fc60007ffe0ff */
[----:B------:R-:W4:Y:S02]  /*0190*/  LDG.E.EL R7, desc[UR4][R6.64] ;  /* 0x0000000406077981 */ /* 0x000f24000c2e1900 */
[----:B0-----:R-:W-:-:S04]  /*01a0*/  IMAD.WIDE R4, R13, 0x4, R4 ;  /* 0x000000040d047825 */ /* 0x001fc800078e0204 */
[----:B-1----:R-:W-:Y:S02]  /*01b0*/  IMAD.WIDE R2, R13, 0x4, R2 ;  /* 0x000000040d027825 */ /* 0x002fe400078e0202 */
[----:B------:R-:W5:Y:S04]  /*01c0*/  LDG.E.EL R4, desc[UR4][R4.64] ;  /* 0x0000000404047981 */ /* 0x000f68000c2e1900 */
[----:B------:R-:W5:Y:S01]  /*01d0*/  LDG.E.EL R3, desc[UR4][R2.64] ;  /* 0x0000000402037981 */ /* 0x000f62000c2e1900 */
[----:B--2---:R-:W-:-:S10]  /*01e0*/  HFMA2.MMA R11, -RZ, RZ, 1, 0 ;  /* 0x3c000000ff0b7435 */ /* 0x004fd400000001ff */
[----:B---3--:R-:W-:Y:S02]  /*01f0*/  FFMA R12, R10, R11, 9.9999997473787516356e-06 ;  /* 0x3727c5ac0a0c7423 */ /* 0x008fe4000000000b */
[----:B------:R-:W0:Y:S04]  /*0200*/  LDC.64 R10, c[0x0][0x210] ;  /* 0x00008400ff0a7b82 */ /* 0x000e280000000a00 */
[----:B------:R-:W1:Y:S01]  /*0210*/  MUFU.RSQ R12, R12 ;  /* 0x0000000c000c7308 */ /* 0x000e620000001400 */
[----:B----4-:R-:W-:-:S04]  /*0220*/  FADD R13, R8, -R7 ;  /* 0x80000007080d7221 */ /* 0x010fc80000000000 */
[----:B-1----:R-:W-:-:S04]  /*0230*/  FMUL R13, R12, R13 ;  /* 0x0000000d0c0d7220 */ /* 0x002fc80000400000 */
[----:B-----5:R-:W-:-:S05]  /*0240*/  FFMA R13, R4, R13, R3 ;  /* 0x0000000d040d7223 */ /* 0x020fca0000000003 */
[----:B------:R-:W-:Y:S01]  /*0250*/  FSETP.GT.AND P0, PT, R13, RZ, PT ;  /* 0x000000ff0d00720b */ /* 0x000fe20003f04000 */
[----:B0-----:R-:W-:-:S12]  /*0260*/  IMAD.WIDE R6, R0, 0x4, R10 ;  /* 0x0000000400067825 */ /* 0x001fd800078e020a */
[----:B------:R-:W-:-:S05]  /*0270*/  @!P0 FMUL R13, R13, 0.20000000298023223877 ;  /* 0x3e4ccccd0d0d8820 */ /* 0x000fca0000400000 */
[----:B------:R-:W-:Y:S01]  /*0280*/  STG.E desc[UR4][R6.64], R13 ;  /* 0x0000000d06007986 */ /* 0x000fe2000c101904 */
[----:B------:R-:W-:Y:S05]  /*0290*/  EXIT ;  /* 0x000000000000794d */ /* 0x000fea0003800000 */
.L_x_0:
[----:B------:R-:W-:-:S00]  /*02a0*/  BRA `(.L_x_0) ;  /* 0xfffffffc00fc7947 */ /* 0x000fc0000383ffff */
[----:B------:R-:W-:-:S00]  /*02b0*/  NOP ;  /* 0x0000000000007918 */ /* 0x000fc00000000000 */
        /* <DEDUP_REMOVED lines=12> */
.L_x_1:


//--------------------- .nv.global.init           --------------------------
	.section	.nv.global.init,"aw",@progbits
.nv.global.init:
	.type		_$_str,@object
	.size		_$_str,(.L_0 - _$_str)
_$_str:
        /*0000*/ 	.byte	0x5f, 0x5f, 0x43, 0x55, 0x44, 0x41, 0x5f, 0x46, 0x54, 0x5a, 0x00
.L_0:


//--------------------- .nv.constant0.triton_poi_fused_leaky_relu_native_group_norm_1 --------------------------
	.section	.nv.constant0.triton_poi_fused_leaky_relu_native_group_norm_1,"a",@progbits
	.sectionflags	@""
	.align	4
.nv.constant0.triton_poi_fused_leaky_relu_native_group_norm_1:
	.zero		580
